//
// Generated by NVIDIA NVVM Compiler
//
// Compiler Build ID: CL-36424714
// Cuda compilation tools, release 13.0, V13.0.88
// Based on NVVM 20.0.0
//

.version 9.0
.target sm_100
.address_size 64

	// .globl	_Z10sum_matrixPPiii
.extern .func  (.param .b32 func_retval0) vprintf
(
	.param .b64 vprintf_param_0,
	.param .b64 vprintf_param_1
)
;
.global .align 1 .b8 $str[3] = {37, 100};

.visible .entry _Z10sum_matrixPPiii(
	.param .u64 .ptr .align 1 _Z10sum_matrixPPiii_param_0,
	.param .u32 _Z10sum_matrixPPiii_param_1,
	.param .u32 _Z10sum_matrixPPiii_param_2
)
{
	.local .align 8 .b8 	__local_depot0[8];
	.reg .b64 	%SP;
	.reg .b64 	%SPL;
	.reg .pred 	%p<4>;
	.reg .b32 	%r<15>;
	.reg .b64 	%rd<14>;

	mov.u64 	%SPL, __local_depot0;
	cvta.local.u64 	%SP, %SPL;
	ld.param.u64 	%rd1, [_Z10sum_matrixPPiii_param_0];
	ld.param.u32 	%r3, [_Z10sum_matrixPPiii_param_1];
	ld.param.u32 	%r4, [_Z10sum_matrixPPiii_param_2];
	mov.u32 	%r5, %tid.x;
	mov.u32 	%r6, %ctaid.x;
	mov.u32 	%r7, %ntid.x;
	mad.lo.s32 	%r1, %r6, %r7, %r5;
	mov.u32 	%r8, %tid.y;
	mov.u32 	%r9, %ctaid.y;
	mov.u32 	%r10, %ntid.y;
	mad.lo.s32 	%r2, %r9, %r10, %r8;
	setp.ge.s32 	%p1, %r2, %r3;
	setp.ge.s32 	%p2, %r1, %r4;
	or.pred  	%p3, %p1, %p2;
	@%p3 bra 	$L__BB0_2;
	add.u64 	%rd2, %SP, 0;
	add.u64 	%rd3, %SPL, 0;
	cvta.to.global.u64 	%rd4, %rd1;
	mul.wide.u32 	%rd5, %r2, 8;
	add.s64 	%rd6, %rd4, %rd5;
	ld.global.u64 	%rd7, [%rd6];
	mul.wide.s32 	%rd8, %r1, 4;
	add.s64 	%rd9, %rd7, %rd8;
	mov.b32 	%r11, -3;
	st.u32 	[%rd9], %r11;
	ld.global.u64 	%rd10, [%rd6];
	add.s64 	%rd11, %rd10, %rd8;
	ld.u32 	%r12, [%rd11];
	st.local.u32 	[%rd3], %r12;
	mov.u64 	%rd12, $str;
	cvta.global.u64 	%rd13, %rd12;
	{ // callseq 0, 0
	.param .b64 param0;
	st.param.b64 	[param0], %rd13;
	.param .b64 param1;
	st.param.b64 	[param1], %rd2;
	.param .b32 retval0;
	call.uni (retval0), 
	vprintf, 
	(
	param0, 
	param1
	);
	ld.param.b32 	%r13, [retval0];
	} // callseq 0
$L__BB0_2:
	ret;

}
	// .globl	_Z11sum_matrix2PPiS0_S0_ii
.visible .entry _Z11sum_matrix2PPiS0_S0_ii(
	.param .u64 .ptr .align 1 _Z11sum_matrix2PPiS0_S0_ii_param_0,
	.param .u64 .ptr .align 1 _Z11sum_matrix2PPiS0_S0_ii_param_1,
	.param .u64 .ptr .align 1 _Z11sum_matrix2PPiS0_S0_ii_param_2,
	.param .u32 _Z11sum_matrix2PPiS0_S0_ii_param_3,
	.param .u32 _Z11sum_matrix2PPiS0_S0_ii_param_4
)
{
	.reg .pred 	%p<4>;
	.reg .b32 	%r<14>;
	.reg .b64 	%rd<21>;

	ld.param.u64 	%rd1, [_Z11sum_matrix2PPiS0_S0_ii_param_0];
	ld.param.u64 	%rd2, [_Z11sum_matrix2PPiS0_S0_ii_param_1];
	ld.param.u64 	%rd3, [_Z11sum_matrix2PPiS0_S0_ii_param_2];
	ld.param.u32 	%r3, [_Z11sum_matrix2PPiS0_S0_ii_param_3];
	ld.param.u32 	%r4, [_Z11sum_matrix2PPiS0_S0_ii_param_4];
	mov.u32 	%r5, %tid.x;
	mov.u32 	%r6, %ctaid.x;
	mov.u32 	%r7, %ntid.x;
	mad.lo.s32 	%r1, %r6, %r7, %r5;
	mov.u32 	%r8, %tid.y;
	mov.u32 	%r9, %ctaid.y;
	mov.u32 	%r10, %ntid.y;
	mad.lo.s32 	%r2, %r9, %r10, %r8;
	setp.ge.s32 	%p1, %r2, %r3;
	setp.ge.s32 	%p2, %r1, %r4;
	or.pred  	%p3, %p1, %p2;
	@%p3 bra 	$L__BB1_2;
	cvta.to.global.u64 	%rd4, %rd1;
	cvta.to.global.u64 	%rd5, %rd2;
	cvta.to.global.u64 	%rd6, %rd3;
	mul.wide.u32 	%rd7, %r2, 8;
	add.s64 	%rd8, %rd4, %rd7;
	ld.global.u64 	%rd9, [%rd8];
	cvta.to.global.u64 	%rd10, %rd9;
	mul.wide.s32 	%rd11, %r1, 4;
	add.s64 	%rd12, %rd10, %rd11;
	ld.global.u32 	%r11, [%rd12];
	add.s64 	%rd13, %rd5, %rd7;
	ld.global.u64 	%rd14, [%rd13];
	cvta.to.global.u64 	%rd15, %rd14;
	add.s64 	%rd16, %rd15, %rd11;
	ld.global.u32 	%r12, [%rd16];
	add.s32 	%r13, %r12, %r11;
	add.s64 	%rd17, %rd6, %rd7;
	ld.global.u64 	%rd18, [%rd17];
	cvta.to.global.u64 	%rd19, %rd18;
	add.s64 	%rd20, %rd19, %rd11;
	st.global.u32 	[%rd20], %r13;
$L__BB1_2:
	ret;

}


// ===== COMPILED SASS (sm_100) =====

	.target	sm_100

	.elftype	@"ET_EXEC"


//--------------------- .note.nv.tkinfo           --------------------------
	.section	.note.nv.tkinfo,"",@"SHT_NOTE"
	.sectionflags	@"SHF_NOTE_NV_TKINFO"
	.tkinfo
        /*0018*/ 	.word	0x00000002
        /*0030*/ 	.string	""
        /*0030*/ 	.string	"ptxas"
        /*0030*/ 	.string	"Cuda compilation tools, release 13.0, V13.0.88"
        /*0030*/ 	.string	"Build cuda_13.0.r13.0/compiler.36424714_0"
        /*0030*/ 	.string	"-arch sm_100 -m 64 "



//--------------------- .note.nv.cuinfo           --------------------------
	.section	.note.nv.cuinfo,"",@"SHT_NOTE"
	.sectionflags	@"SHF_NOTE_NV_CUINFO"
        /*0018*/ 	.short	0x0002
        /*001a*/ 	.short	0x0064
        /*001c*/ 	.short	0x0082
	.zero		2


//--------------------- .nv.info                  --------------------------
	.section	.nv.info,"",@"SHT_CUDA_INFO"
	.align	4


	//----- nvinfo : EIATTR_REGCOUNT
	.align		4
        /*0000*/ 	.byte	0x04, 0x2f
        /*0002*/ 	.short	(.L_2 - .L_1)
	.align		4
.L_1:
        /*0004*/ 	.word	index@(_Z10sum_matrixPPiii)
        /*0008*/ 	.word	0x00000018


	//----- nvinfo : EIATTR_FRAME_SIZE
	.align		4
.L_2:
        /*000c*/ 	.byte	0x04, 0x11
        /*000e*/ 	.short	(.L_4 - .L_3)
	.align		4
.L_3:
        /*0010*/ 	.word	index@(_Z10sum_matrixPPiii)
        /*0014*/ 	.word	0x00000008


	//----- nvinfo : EIATTR_REGCOUNT
	.align		4
.L_4:
        /*0018*/ 	.byte	0x04, 0x2f
        /*001a*/ 	.short	(.L_6 - .L_5)
	.align		4
.L_5:
        /*001c*/ 	.word	index@(_Z11sum_matrix2PPiS0_S0_ii)
        /*0020*/ 	.word	0x00000012


	//----- nvinfo : EIATTR_FRAME_SIZE
	.align		4
.L_6:
        /*0024*/ 	.byte	0x04, 0x11
        /*0026*/ 	.short	(.L_8 - .L_7)
	.align		4
.L_7:
        /*0028*/ 	.word	index@(_Z11sum_matrix2PPiS0_S0_ii)
        /*002c*/ 	.word	0x00000000


	//----- nvinfo : EIATTR_MIN_STACK_SIZE
	.align		4
.L_8:
        /*0030*/ 	.byte	0x04, 0x12
        /*0032*/ 	.short	(.L_10 - .L_9)
	.align		4
.L_9:
        /*0034*/ 	.word	index@(_Z11sum_matrix2PPiS0_S0_ii)
        /*0038*/ 	.word	0x00000000


	//----- nvinfo : EIATTR_MIN_STACK_SIZE
	.align		4
.L_10:
        /*003c*/ 	.byte	0x04, 0x12
        /*003e*/ 	.short	(.L_12 - .L_11)
	.align		4
.L_11:
        /*0040*/ 	.word	index@(_Z10sum_matrixPPiii)
        /*0044*/ 	.word	0x00000008
.L_12:


//--------------------- .nv.compat                --------------------------
	.section	.nv.compat,"",@"SHT_CUDA_COMPAT_INFO"
	.align	4
        /*0000*/ 	.byte	0x02, 0x09, 0x00, 0x00, 0x02, 0x02, 0x01, 0x00, 0x02, 0x05, 0x05, 0x00, 0x03, 0x07, 0x01, 0x01
        /*0010*/ 	.byte	0x02, 0x03, 0x00, 0x00, 0x02, 0x06, 0x01, 0x00, 0x04, 0x0b, 0x08, 0x00, 0x09, 0x00, 0x00, 0x00
        /*0020*/ 	.byte	0x00, 0x00, 0x00, 0x00


//--------------------- .nv.info._Z11sum_matrix2PPiS0_S0_ii --------------------------
	.section	.nv.info._Z11sum_matrix2PPiS0_S0_ii,"",@"SHT_CUDA_INFO"
	.sectionflags	@""
	.align	4


	//----- nvinfo : EIATTR_CUDA_API_VERSION
	.align		4
        /*0000*/ 	.byte	0x04, 0x37
        /*0002*/ 	.short	(.L_14 - .L_13)
.L_13:
        /*0004*/ 	.word	0x00000082


	//----- nvinfo : EIATTR_KPARAM_INFO
	.align		4
.L_14:
        /*0008*/ 	.byte	0x04, 0x17
        /*000a*/ 	.short	(.L_16 - .L_15)
.L_15:
        /*000c*/ 	.word	0x00000000
        /*0010*/ 	.short	0x0004
        /*0012*/ 	.short	0x001c
        /*0014*/ 	.byte	0x00, 0xf0, 0x11, 0x00


	//----- nvinfo : EIATTR_KPARAM_INFO
	.align		4
.L_16:
        /*0018*/ 	.byte	0x04, 0x17
        /*001a*/ 	.short	(.L_18 - .L_17)
.L_17:
        /*001c*/ 	.word	0x00000000
        /*0020*/ 	.short	0x0003
        /*0022*/ 	.short	0x0018
        /*0024*/ 	.byte	0x00, 0xf0, 0x11, 0x00


	//----- nvinfo : EIATTR_KPARAM_INFO
	.align		4
.L_18:
        /*0028*/ 	.byte	0x04, 0x17
        /*002a*/ 	.short	(.L_20 - .L_19)
.L_19:
        /*002c*/ 	.word	0x00000000
        /*0030*/ 	.short	0x0002
        /*0032*/ 	.short	0x0010
        /*0034*/ 	.byte	0x00, 0xf5, 0x21, 0x00


	//----- nvinfo : EIATTR_KPARAM_INFO
	.align		4
.L_20:
        /*0038*/ 	.byte	0x04, 0x17
        /*003a*/ 	.short	(.L_22 - .L_21)
.L_21:
        /*003c*/ 	.word	0x00000000
        /*0040*/ 	.short	0x0001
        /*0042*/ 	.short	0x0008
        /*0044*/ 	.byte	0x00, 0xf5, 0x21, 0x00


	//----- nvinfo : EIATTR_KPARAM_INFO
	.align		4
.L_22:
        /*0048*/ 	.byte	0x04, 0x17
        /*004a*/ 	.short	(.L_24 - .L_23)
.L_23:
        /*004c*/ 	.word	0x00000000
        /*0050*/ 	.short	0x0000
        /*0052*/ 	.short	0x0000
        /*0054*/ 	.byte	0x00, 0xf5, 0x21, 0x00


	//----- nvinfo : EIATTR_SPARSE_MMA_MASK
	.align		4
.L_24:
        /*0058*/ 	.byte	0x03, 0x50
        /*005a*/ 	.short	0x0000


	//----- nvinfo : EIATTR_MAXREG_COUNT
	.align		4
        /*005c*/ 	.byte	0x03, 0x1b
        /*005e*/ 	.short	0x00ff


	//----- nvinfo : EIATTR_MERCURY_ISA_VERSION
	.align		4
        /*0060*/ 	.byte	0x03, 0x5f
        /*0062*/ 	.short	0x0101


	//----- nvinfo : EIATTR_VRC_CTA_INIT_COUNT
	.align		4
        /*0064*/ 	.byte	0x02, 0x4a
	.zero		1
	.zero		1


	//----- nvinfo : EIATTR_EXIT_INSTR_OFFSETS
	.align		4
        /*0068*/ 	.byte	0x04, 0x1c
        /*006a*/ 	.short	(.L_26 - .L_25)


	//   ....[0]....
.L_25:
        /*006c*/ 	.word	0x000000c0


	//   ....[1]....
        /*0070*/ 	.word	0x000001e0


	//----- nvinfo : EIATTR_CBANK_PARAM_SIZE
	.align		4
.L_26:
        /*0074*/ 	.byte	0x03, 0x19
        /*0076*/ 	.short	0x0020


	//----- nvinfo : EIATTR_PARAM_CBANK
	.align		4
        /*0078*/ 	.byte	0x04, 0x0a
        /*007a*/ 	.short	(.L_28 - .L_27)
	.align		4
.L_27:
        /*007c*/ 	.word	index@(.nv.constant0._Z11sum_matrix2PPiS0_S0_ii)
        /*0080*/ 	.short	0x0380
        /*0082*/ 	.short	0x0020


	//----- nvinfo : EIATTR_SW_WAR
	.align		4
.L_28:
        /*0084*/ 	.byte	0x04, 0x36
        /*0086*/ 	.short	(.L_30 - .L_29)
.L_29:
        /*0088*/ 	.word	0x00000008
.L_30:


//--------------------- .nv.info._Z10sum_matrixPPiii --------------------------
	.section	.nv.info._Z10sum_matrixPPiii,"",@"SHT_CUDA_INFO"
	.sectionflags	@""
	.align	4


	//----- nvinfo : EIATTR_CUDA_API_VERSION
	.align		4
        /*0000*/ 	.byte	0x04, 0x37
        /*0002*/ 	.short	(.L_32 - .L_31)
.L_31:
        /*0004*/ 	.word	0x00000082


	//----- nvinfo : EIATTR_KPARAM_INFO
	.align		4
.L_32:
        /*0008*/ 	.byte	0x04, 0x17
        /*000a*/ 	.short	(.L_34 - .L_33)
.L_33:
        /*000c*/ 	.word	0x00000000
        /*0010*/ 	.short	0x0002
        /*0012*/ 	.short	0x000c
        /*0014*/ 	.byte	0x00, 0xf0, 0x11, 0x00


	//----- nvinfo : EIATTR_KPARAM_INFO
	.align		4
.L_34:
        /*0018*/ 	.byte	0x04, 0x17
        /*001a*/ 	.short	(.L_36 - .L_35)
.L_35:
        /*001c*/ 	.word	0x00000000
        /*0020*/ 	.short	0x0001
        /*0022*/ 	.short	0x0008
        /*0024*/ 	.byte	0x00, 0xf0, 0x11, 0x00


	//----- nvinfo : EIATTR_KPARAM_INFO
	.align		4
.L_36:
        /*0028*/ 	.byte	0x04, 0x17
        /*002a*/ 	.short	(.L_38 - .L_37)
.L_37:
        /*002c*/ 	.word	0x00000000
        /*0030*/ 	.short	0x0000
        /*0032*/ 	.short	0x0000
        /*0034*/ 	.byte	0x00, 0xf5, 0x21, 0x00


	//----- nvinfo : EIATTR_SPARSE_MMA_MASK
	.align		4
.L_38:
        /*0038*/ 	.byte	0x03, 0x50
        /*003a*/ 	.short	0x0000


	//----- nvinfo : EIATTR_MAXREG_COUNT
	.align		4
        /*003c*/ 	.byte	0x03, 0x1b
        /*003e*/ 	.short	0x00ff


	//----- nvinfo : EIATTR_EXTERNS
	.align		4
        /*0040*/ 	.byte	0x04, 0x0f
        /*0042*/ 	.short	(.L_40 - .L_39)


	//   ....[0]....
	.align		4
.L_39:
        /*0044*/ 	.word	index@(vprintf)


	//----- nvinfo : EIATTR_MERCURY_ISA_VERSION
	.align		4
.L_40:
        /*0048*/ 	.byte	0x03, 0x5f
        /*004a*/ 	.short	0x0101


	//----- nvinfo : EIATTR_VRC_CTA_INIT_COUNT
	.align		4
        /*004c*/ 	.byte	0x02, 0x4a
	.zero		1
	.zero		1


	//----- nvinfo : EIATTR_SYSCALL_OFFSETS
	.align		4
        /*0050*/ 	.byte	0x04, 0x46
        /*0052*/ 	.short	(.L_42 - .L_41)


	//   ....[0]....
.L_41:
        /*0054*/ 	.word	0x00000230


	//----- nvinfo : EIATTR_EXIT_INSTR_OFFSETS
	.align		4
.L_42:
        /*0058*/ 	.byte	0x04, 0x1c
        /*005a*/ 	.short	(.L_44 - .L_43)


	//   ....[0]....
.L_43:
        /*005c*/ 	.word	0x00000110


	//   ....[1]....
        /*0060*/ 	.word	0x00000240


	//----- nvinfo : EIATTR_CRS_STACK_SIZE
	.align		4
.L_44:
        /*0064*/ 	.byte	0x04, 0x1e
        /*0066*/ 	.short	(.L_46 - .L_45)
.L_45:
        /*0068*/ 	.word	0x00000000


	//----- nvinfo : EIATTR_CBANK_PARAM_SIZE
	.align		4
.L_46:
        /*006c*/ 	.byte	0x03, 0x19
        /*006e*/ 	.short	0x0010


	//----- nvinfo : EIATTR_PARAM_CBANK
	.align		4
        /*0070*/ 	.byte	0x04, 0x0a
        /*0072*/ 	.short	(.L_48 - .L_47)
	.align		4
.L_47:
        /*0074*/ 	.word	index@(.nv.constant0._Z10sum_matrixPPiii)
        /*0078*/ 	.short	0x0380
        /*007a*/ 	.short	0x0010


	//----- nvinfo : EIATTR_SW_WAR
	.align		4
.L_48:
        /*007c*/ 	.byte	0x04, 0x36
        /*007e*/ 	.short	(.L_50 - .L_49)
.L_49:
        /*0080*/ 	.word	0x00000008
.L_50:


//--------------------- .nv.callgraph             --------------------------
	.section	.nv.callgraph,"",@"SHT_CUDA_CALLGRAPH"
	.align	4
	.sectionentsize	8
	.align		4
        /*0000*/ 	.word	0x00000000
	.align		4
        /*0004*/ 	.word	0xffffffff
	.align		4
        /*0008*/ 	.word	index@(_Z10sum_matrixPPiii)
	.align		4
        /*000c*/ 	.word	index@(vprintf)
	.align		4
        /*0010*/ 	.word	0x00000000
	.align		4
        /*0014*/ 	.word	0xfffffffe
	.align		4
        /*0018*/ 	.word	0x00000000
	.align		4
        /*001c*/ 	.word	0xfffffffd
	.align		4
        /*0020*/ 	.word	0x00000000
	.align		4
        /*0024*/ 	.word	0xfffffffc


//--------------------- .nv.constant4             --------------------------
	.section	.nv.constant4,"a",@progbits
	.align	8
	.align		8
.nv.constant4:
        /*0000*/ 	.dword	$str
	.align		8
        /*0008*/ 	.dword	vprintf


//--------------------- .text._Z11sum_matrix2PPiS0_S0_ii --------------------------
	.section	.text._Z11sum_matrix2PPiS0_S0_ii,"ax",@progbits
	.align	128
        .global         _Z11sum_matrix2PPiS0_S0_ii
        .type           _Z11sum_matrix2PPiS0_S0_ii,@function
        .size           _Z11sum_matrix2PPiS0_S0_ii,(.L_x_3 - _Z11sum_matrix2PPiS0_S0_ii)
        .other          _Z11sum_matrix2PPiS0_S0_ii,@"STO_CUDA_ENTRY STV_DEFAULT"
_Z11sum_matrix2PPiS0_S0_ii:
.text._Z11sum_matrix2PPiS0_S0_ii:
[----:B------:R-:W-:Y:S01]  /*0000*/  LDC R1, c[0x0][0x37c] ;  /* 0x0000df00ff017b82 */ /* 0x000fe20000000800 */
[----:B------:R-:W0:Y:S07]  /*0010*/  S2R R13, SR_TID.X ;  /* 0x00000000000d7919 */ /* 0x000e2e0000002100 */
[----:B------:R-:W0:Y:S01]  /*0020*/  S2UR UR4, SR_CTAID.X ;  /* 0x00000000000479c3 */ /* 0x000e220000002500 */
[----:B------:R-:W1:Y:S01]  /*0030*/  LDCU.64 UR6, c[0x0][0x398] ;  /* 0x00007300ff0677ac */ /* 0x000e620008000a00 */
[----:B------:R-:W2:Y:S06]  /*0040*/  S2R R5, SR_TID.Y ;  /* 0x0000000000057919 */ /* 0x000eac0000002200 */
[----:B------:R-:W0:Y:S08]  /*0050*/  LDC R0, c[0x0][0x360] ;  /* 0x0000d800ff007b82 */ /* 0x000e300000000800 */
[----:B------:R-:W2:Y:S08]  /*0060*/  S2UR UR5, SR_CTAID.Y ;  /* 0x00000000000579c3 */ /* 0x000eb00000002600 */
[----:B------:R-:W2:Y:S01]  /*0070*/  LDC R2, c[0x0][0x364] ;  /* 0x0000d900ff027b82 */ /* 0x000ea20000000800 */
[----:B0-----:R-:W-:-:S05]  /*0080*/  IMAD R13, R0, UR4, R13 ;  /* 0x00000004000d7c24 */ /* 0x001fca000f8e020d */
[----:B-1----:R-:W-:Y:S01]  /*0090*/  ISETP.GE.AND P0, PT, R13, UR7, PT ;  /* 0x000000070d007c0c */ /* 0x002fe2000bf06270 */
[----:B--2---:R-:W-:-:S05]  /*00a0*/  IMAD R5, R2, UR5, R5 ;  /* 0x0000000502057c24 */ /* 0x004fca000f8e0205 */
[----:B------:R-:W-:-:S13]  /*00b0*/  ISETP.GE.OR P0, PT, R5, UR6, P0 ;  /* 0x0000000605007c0c */ /* 0x000fda0008706670 */
[----:B------:R-:W-:Y:S05]  /*00c0*/  @P0 EXIT ;  /* 0x000000000000094d */ /* 0x000fea0003800000 */
[----:B------:R-:W0:Y:S01]  /*00d0*/  LDC.64 R2, c[0x0][0x380] ;  /* 0x0000e000ff027b82 */ /* 0x000e220000000a00 */
[----:B------:R-:W1:Y:S07]  /*00e0*/  LDCU.64 UR4, c[0x0][0x358] ;  /* 0x00006b00ff0477ac */ /* 0x000e6e0008000a00 */
[----:B------:R-:W2:Y:S08]  /*00f0*/  LDC.64 R6, c[0x0][0x388] ;  /* 0x0000e200ff067b82 */ /* 0x000eb00000000a00 */
[----:B------:R-:W3:Y:S01]  /*0100*/  LDC.64 R10, c[0x0][0x390] ;  /* 0x0000e400ff0a7b82 */ /* 0x000ee20000000a00 */
[----:B0-----:R-:W-:-:S06]  /*0110*/  IMAD.WIDE.U32 R2, R5, 0x8, R2 ;  /* 0x0000000805027825 */ /* 0x001fcc00078e0002 */
[----:B-1----:R-:W4:Y:S01]  /*0120*/  LDG.E.64 R2, desc[UR4][R2.64] ;  /* 0x0000000402027981 */ /* 0x002f22000c1e1b00 */
[----:B--2---:R-:W-:-:S06]  /*0130*/  IMAD.WIDE.U32 R6, R5, 0x8, R6 ;  /* 0x0000000805067825 */ /* 0x004fcc00078e0006 */
[----:B------:R-:W2:Y:S01]  /*0140*/  LDG.E.64 R6, desc[UR4][R6.64] ;  /* 0x0000000406067981 */ /* 0x000ea2000c1e1b00 */
[----:B---3--:R-:W-:-:S06]  /*0150*/  IMAD.WIDE.U32 R10, R5, 0x8, R10 ;  /* 0x00000008050a7825 */ /* 0x008fcc00078e000a */
[----:B------:R-:W3:Y:S01]  /*0160*/  LDG.E.64 R10, desc[UR4][R10.64] ;  /* 0x000000040a0a7981 */ /* 0x000ee2000c1e1b00 */
[----:B----4-:R-:W-:-:S06]  /*0170*/  IMAD.WIDE R4, R13, 0x4, R2 ;  /* 0x000000040d047825 */ /* 0x010fcc00078e0202 */
[----:B------:R-:W4:Y:S01]  /*0180*/  LDG.E R4, desc[UR4][R4.64] ;  /* 0x0000000404047981 */ /* 0x000f22000c1e1900 */
[----:B--2---:R-:W-:-:S06]  /*0190*/  IMAD.WIDE R8, R13, 0x4, R6 ;  /* 0x000000040d087825 */ /* 0x004fcc00078e0206 */
[----:B------:R-:W4:Y:S01]  /*01a0*/  LDG.E R9, desc[UR4][R8.64] ;  /* 0x0000000408097981 */ /* 0x000f22000c1e1900 */
[----:B---3--:R-:W-:Y:S01]  /*01b0*/  IMAD.WIDE R12, R13, 0x4, R10 ;  /* 0x000000040d0c7825 */ /* 0x008fe200078e020a */
[----:B----4-:R-:W-:-:S05]  /*01c0*/  IADD3 R15, PT, PT, R4, R9, RZ ;  /* 0x00000009040f7210 */ /* 0x010fca0007ffe0ff */
[----:B------:R-:W-:Y:S01]  /*01d0*/  STG.E desc[UR4][R12.64], R15 ;  /* 0x0000000f0c007986 */ /* 0x000fe2000c101904 */
[----:B------:R-:W-:Y:S05]  /*01e0*/  EXIT ;  /* 0x000000000000794d */ /* 0x000fea0003800000 */
.L_x_0:
[----:B------:R-:W-:-:S00]  /*01f0*/  BRA `(.L_x_0) ;  /* 0xfffffffc00fc7947 */ /* 0x000fc0000383ffff */
[----:B------:R-:W-:-:S00]  /*0200*/  NOP ;  /* 0x0000000000007918 */ /* 0x000fc00000000000 */
[----:B------:R-:W-:-:S00]  /*0210*/  NOP ;  /* 0x0000000000007918 */ /* 0x000fc00000000000 */
[----:B------:R-:W-:-:S00]  /*0220*/  NOP ;  /* 0x0000000000007918 */ /* 0x000fc00000000000 */
[----:B------:R-:W-:-:S00]  /*0230*/  NOP ;  /* 0x0000000000007918 */ /* 0x000fc00000000000 */
[----:B------:R-:W-:-:S00]  /*0240*/  NOP ;  /* 0x0000000000007918 */ /* 0x000fc00000000000 */
[----:B------:R-:W-:-:S00]  /*0250*/  NOP ;  /* 0x0000000000007918 */ /* 0x000fc00000000000 */
[----:B------:R-:W-:-:S00]  /*0260*/  NOP ;  /* 0x0000000000007918 */ /* 0x000fc00000000000 */
[----:B------:R-:W-:-:S00]  /*0270*/  NOP ;  /* 0x0000000000007918 */ /* 0x000fc00000000000 */
.L_x_3:


//--------------------- .text._Z10sum_matrixPPiii --------------------------
	.section	.text._Z10sum_matrixPPiii,"ax",@progbits
	.align	128
        .global         _Z10sum_matrixPPiii
        .type           _Z10sum_matrixPPiii,@function
        .size           _Z10sum_matrixPPiii,(.L_x_4 - _Z10sum_matrixPPiii)
        .other          _Z10sum_matrixPPiii,@"STO_CUDA_ENTRY STV_DEFAULT"
_Z10sum_matrixPPiii:
.text._Z10sum_matrixPPiii:
[----:B------:R-:W0:Y:S01]  /*0000*/  LDC R1, c[0x0][0x37c] ;  /* 0x0000df00ff017b82 */ /* 0x000e220000000800 */
[----:B------:R-:W1:Y:S01]  /*0010*/  S2R R5, SR_TID.X ;  /* 0x0000000000057919 */ /* 0x000e620000002100 */
[----:B------:R-:W2:Y:S06]  /*0020*/  LDCU UR5, c[0x0][0x2fc] ;  /* 0x00005f80ff0577ac */ /* 0x000eac0008000800 */
[----:B------:R-:W1:Y:S01]  /*0030*/  S2UR UR6, SR_CTAID.X ;  /* 0x00000000000679c3 */ /* 0x000e620000002500 */
[----:B0-----:R-:W-:Y:S01]  /*0040*/  IADD3 R1, PT, PT, R1, -0x8, RZ ;  /* 0xfffffff801017810 */ /* 0x001fe20007ffe0ff */
[----:B------:R-:W0:Y:S01]  /*0050*/  S2R R9, SR_TID.Y ;  /* 0x0000000000097919 */ /* 0x000e220000002200 */
[----:B------:R-:W3:Y:S01]  /*0060*/  LDCU.64 UR8, c[0x0][0x388] ;  /* 0x00007100ff0877ac */ /* 0x000ee20008000a00 */
[----:B------:R-:W4:Y:S04]  /*0070*/  LDCU UR4, c[0x0][0x2f8] ;  /* 0x00005f00ff0477ac */ /* 0x000f280008000800 */
[----:B------:R-:W1:Y:S08]  /*0080*/  LDC R0, c[0x0][0x360] ;  /* 0x0000d800ff007b82 */ /* 0x000e700000000800 */
[----:B------:R-:W0:Y:S08]  /*0090*/  S2UR UR7, SR_CTAID.Y ;  /* 0x00000000000779c3 */ /* 0x000e300000002600 */
[----:B------:R-:W0:Y:S01]  /*00a0*/  LDC R2, c[0x0][0x364] ;  /* 0x0000d900ff027b82 */ /* 0x000e220000000800 */
[----:B----4-:R-:W-:-:S04]  /*00b0*/  IADD3 R6, P1, PT, R1, UR4, RZ ;  /* 0x0000000401067c10 */ /* 0x010fc8000ff3e0ff */
[----:B--2---:R-:W-:Y:S01]  /*00c0*/  IADD3.X R7, PT, PT, RZ, UR5, RZ, P1, !PT ;  /* 0x00000005ff077c10 */ /* 0x004fe20008ffe4ff */
[----:B-1----:R-:W-:-:S05]  /*00d0*/  IMAD R5, R0, UR6, R5 ;  /* 0x0000000600057c24 */ /* 0x002fca000f8e0205 */
[----:B---3--:R-:W-:Y:S01]  /*00e0*/  ISETP.GE.AND P0, PT, R5, UR9, PT ;  /* 0x0000000905007c0c */ /* 0x008fe2000bf06270 */
[----:B0-----:R-:W-:-:S05]  /*00f0*/  IMAD R9, R2, UR7, R9 ;  /* 0x0000000702097c24 */ /* 0x001fca000f8e0209 */
[----:B------:R-:W-:-:S13]  /*0100*/  ISETP.GE.OR P0, PT, R9, UR8, P0 ;  /* 0x0000000809007c0c */ /* 0x000fda0008706670 */
[----:B------:R-:W-:Y:S05]  /*0110*/  @P0 EXIT ;  /* 0x000000000000094d */ /* 0x000fea0003800000 */
[----:B------:R-:W0:Y:S01]  /*0120*/  LDC.64 R2, c[0x0][0x380] ;  /* 0x0000e000ff027b82 */ /* 0x000e220000000a00 */
[----:B------:R-:W1:Y:S01]  /*0130*/  LDCU.64 UR4, c[0x0][0x358] ;  /* 0x00006b00ff0477ac */ /* 0x000e620008000a00 */
[----:B0-----:R-:W-:-:S05]  /*0140*/  IMAD.WIDE.U32 R2, R9, 0x8, R2 ;  /* 0x0000000809027825 */ /* 0x001fca00078e0002 */
[----:B-1----:R-:W2:Y:S01]  /*0150*/  LDG.E.64 R8, desc[UR4][R2.64] ;  /* 0x0000000402087981 */ /* 0x002ea2000c1e1b00 */
[----:B------:R-:W-:Y:S02]  /*0160*/  IMAD.MOV.U32 R15, RZ, RZ, -0x3 ;  /* 0xfffffffdff0f7424 */ /* 0x000fe400078e00ff */
[----:B--2---:R-:W-:-:S05]  /*0170*/  IMAD.WIDE R8, R5, 0x4, R8 ;  /* 0x0000000405087825 */ /* 0x004fca00078e0208 */
[----:B------:R0:W-:Y:S04]  /*0180*/  ST.E desc[UR4][R8.64], R15 ;  /* 0x0000000f08007985 */ /* 0x0001e8000c101904 */
[----:B------:R-:W2:Y:S02]  /*0190*/  LDG.E.64 R10, desc[UR4][R2.64] ;  /* 0x00000004020a7981 */ /* 0x000ea4000c1e1b00 */
[----:B--2---:R-:W-:-:S06]  /*01a0*/  IMAD.WIDE R10, R5, 0x4, R10 ;  /* 0x00000004050a7825 */ /* 0x004fcc00078e020a */
[----:B------:R-:W2:Y:S01]  /*01b0*/  LD.E R10, desc[UR4][R10.64] ;  /* 0x000000040a0a7980 */ /* 0x000ea2000c101900 */
[----:B------:R-:W-:Y:S01]  /*01c0*/  MOV R0, 0x8 ;  /* 0x0000000800007802 */ /* 0x000fe20000000f00 */
[----:B------:R-:W1:Y:S03]  /*01d0*/  LDCU.64 UR4, c[0x4][URZ] ;  /* 0x01000000ff0477ac */ /* 0x000e660008000a00 */
[----:B------:R0:W3:Y:S01]  /*01e0*/  LDC.64 R12, c[0x4][R0] ;  /* 0x01000000000c7b82 */ /* 0x0000e20000000a00 */
[----:B-1----:R-:W-:Y:S01]  /*01f0*/  MOV R4, UR4 ;  /* 0x0000000400047c02 */ /* 0x002fe20008000f00 */
[----:B------:R-:W-:Y:S01]  /*0200*/  IMAD.U32 R5, RZ, RZ, UR5 ;  /* 0x00000005ff057e24 */ /* 0x000fe2000f8e00ff */
[----:B--23--:R0:W-:Y:S06]  /*0210*/  STL [R1], R10 ;  /* 0x0000000a01007387 */ /* 0x00c1ec0000100800 */
[----:B------:R-:W-:-:S07]  /*0220*/  LEPC R20, `(.L_x_1) ;  /* 0x000000001014794e */ /* 0x000fce0000000000 */
[----:B0-----:R-:W-:Y:S05]  /*0230*/  CALL.ABS.NOINC R12 ;  /* 0x000000000c007343 */ /* 0x001fea0003c00000 */
.L_x_1:
[----:B------:R-:W-:Y:S05]  /*0240*/  EXIT ;  /* 0x000000000000794d */ /* 0x000fea0003800000 */
.L_x_2:
        /* <DEDUP_REMOVED lines=11> */
.L_x_4:


//--------------------- .nv.global.init           --------------------------
	.section	.nv.global.init,"aw",@progbits
.nv.global.init:
	.type		$str,@object
	.size		$str,(.L_0 - $str)
$str:
        /*0000*/ 	.byte	0x25, 0x64, 0x00
.L_0:


//--------------------- .nv.shared.reserved.0     --------------------------
	.section	.nv.shared.reserved.0,"aw",@nobits
	.weak		__nv_reservedSMEM_offset_0_alias
	.size		__nv_reservedSMEM_offset_0_alias, 0, 64
	.other		__nv_reservedSMEM_offset_0_alias,@"STO_CUDA_RESERVED_SHARED STV_DEFAULT"
__nv_reservedSMEM_offset_0_alias:
	.zero		0
	.zero		64


//--------------------- .nv.constant0._Z11sum_matrix2PPiS0_S0_ii --------------------------
	.section	.nv.constant0._Z11sum_matrix2PPiS0_S0_ii,"a",@progbits
	.sectionflags	@""
	.align	4
.nv.constant0._Z11sum_matrix2PPiS0_S0_ii:
	.zero		928


//--------------------- .nv.constant0._Z10sum_matrixPPiii --------------------------
	.section	.nv.constant0._Z10sum_matrixPPiii,"a",@progbits
	.sectionflags	@""
	.align	4
.nv.constant0._Z10sum_matrixPPiii:
	.zero		912


//--------------------- SYMBOLS --------------------------

	.type		.nv.reservedSmem.offset0,@object
	.size		.nv.reservedSmem.offset0,0x4
	.type		vprintf,@function
